//
// Generated by NVIDIA NVVM Compiler
//
// Compiler Build ID: CL-36424714
// Cuda compilation tools, release 13.0, V13.0.88
// Based on NVVM 20.0.0
//

.version 9.0
.target sm_100
.address_size 64

	// .globl	_Z17computeDotProductPKfS0_Pfi

.visible .entry _Z17computeDotProductPKfS0_Pfi(
	.param .u64 .ptr .align 1 _Z17computeDotProductPKfS0_Pfi_param_0,
	.param .u64 .ptr .align 1 _Z17computeDotProductPKfS0_Pfi_param_1,
	.param .u64 .ptr .align 1 _Z17computeDotProductPKfS0_Pfi_param_2,
	.param .u32 _Z17computeDotProductPKfS0_Pfi_param_3
)
{
	.reg .pred 	%p<2>;
	.reg .b32 	%r<6>;
	.reg .b32 	%f<5>;
	.reg .b64 	%rd<10>;

	ld.param.u64 	%rd1, [_Z17computeDotProductPKfS0_Pfi_param_0];
	ld.param.u64 	%rd2, [_Z17computeDotProductPKfS0_Pfi_param_1];
	ld.param.u64 	%rd3, [_Z17computeDotProductPKfS0_Pfi_param_2];
	ld.param.u32 	%r2, [_Z17computeDotProductPKfS0_Pfi_param_3];
	mov.u32 	%r3, %ntid.x;
	mov.u32 	%r4, %ctaid.x;
	mov.u32 	%r5, %tid.x;
	mad.lo.s32 	%r1, %r3, %r4, %r5;
	setp.ge.s32 	%p1, %r1, %r2;
	@%p1 bra 	$L__BB0_2;
	cvta.to.global.u64 	%rd4, %rd1;
	cvta.to.global.u64 	%rd5, %rd2;
	cvta.to.global.u64 	%rd6, %rd3;
	mul.wide.s32 	%rd7, %r1, 4;
	add.s64 	%rd8, %rd4, %rd7;
	ld.global.f32 	%f1, [%rd8];
	add.s64 	%rd9, %rd5, %rd7;
	ld.global.f32 	%f2, [%rd9];
	mul.f32 	%f3, %f1, %f2;
	atom.global.add.f32 	%f4, [%rd6], %f3;
$L__BB0_2:
	ret;

}


// ===== COMPILED SASS (sm_100) =====

	.target	sm_100

	.elftype	@"ET_EXEC"


//--------------------- .note.nv.tkinfo           --------------------------
	.section	.note.nv.tkinfo,"",@"SHT_NOTE"
	.sectionflags	@"SHF_NOTE_NV_TKINFO"
	.tkinfo
        /*0018*/ 	.word	0x00000002
        /*0030*/ 	.string	""
        /*0030*/ 	.string	"ptxas"
        /*0030*/ 	.string	"Cuda compilation tools, release 13.0, V13.0.88"
        /*0030*/ 	.string	"Build cuda_13.0.r13.0/compiler.36424714_0"
        /*0030*/ 	.string	"-arch sm_100 -m 64 "



//--------------------- .note.nv.cuinfo           --------------------------
	.section	.note.nv.cuinfo,"",@"SHT_NOTE"
	.sectionflags	@"SHF_NOTE_NV_CUINFO"
        /*0018*/ 	.short	0x0002
        /*001a*/ 	.short	0x0064
        /*001c*/ 	.short	0x0082
	.zero		2


//--------------------- .nv.info                  --------------------------
	.section	.nv.info,"",@"SHT_CUDA_INFO"
	.align	4


	//----- nvinfo : EIATTR_REGCOUNT
	.align		4
        /*0000*/ 	.byte	0x04, 0x2f
        /*0002*/ 	.short	(.L_1 - .L_0)
	.align		4
.L_0:
        /*0004*/ 	.word	index@(_Z17computeDotProductPKfS0_Pfi)
        /*0008*/ 	.word	0x0000000c


	//----- nvinfo : EIATTR_FRAME_SIZE
	.align		4
.L_1:
        /*000c*/ 	.byte	0x04, 0x11
        /*000e*/ 	.short	(.L_3 - .L_2)
	.align		4
.L_2:
        /*0010*/ 	.word	index@(_Z17computeDotProductPKfS0_Pfi)
        /*0014*/ 	.word	0x00000000


	//----- nvinfo : EIATTR_MIN_STACK_SIZE
	.align		4
.L_3:
        /*0018*/ 	.byte	0x04, 0x12
        /*001a*/ 	.short	(.L_5 - .L_4)
	.align		4
.L_4:
        /*001c*/ 	.word	index@(_Z17computeDotProductPKfS0_Pfi)
        /*0020*/ 	.word	0x00000000
.L_5:


//--------------------- .nv.compat                --------------------------
	.section	.nv.compat,"",@"SHT_CUDA_COMPAT_INFO"
	.align	4
        /*0000*/ 	.byte	0x02, 0x09, 0x00, 0x00, 0x02, 0x02, 0x01, 0x00, 0x02, 0x05, 0x05, 0x00, 0x03, 0x07, 0x01, 0x01
        /*0010*/ 	.byte	0x02, 0x03, 0x00, 0x00, 0x02, 0x06, 0x01, 0x00, 0x04, 0x0b, 0x08, 0x00, 0x09, 0x00, 0x00, 0x00
        /*0020*/ 	.byte	0x00, 0x00, 0x00, 0x00


//--------------------- .nv.info._Z17computeDotProductPKfS0_Pfi --------------------------
	.section	.nv.info._Z17computeDotProductPKfS0_Pfi,"",@"SHT_CUDA_INFO"
	.sectionflags	@""
	.align	4


	//----- nvinfo : EIATTR_CUDA_API_VERSION
	.align		4
        /*0000*/ 	.byte	0x04, 0x37
        /*0002*/ 	.short	(.L_7 - .L_6)
.L_6:
        /*0004*/ 	.word	0x00000082


	//----- nvinfo : EIATTR_KPARAM_INFO
	.align		4
.L_7:
        /*0008*/ 	.byte	0x04, 0x17
        /*000a*/ 	.short	(.L_9 - .L_8)
.L_8:
        /*000c*/ 	.word	0x00000000
        /*0010*/ 	.short	0x0003
        /*0012*/ 	.short	0x0018
        /*0014*/ 	.byte	0x00, 0xf0, 0x11, 0x00


	//----- nvinfo : EIATTR_KPARAM_INFO
	.align		4
.L_9:
        /*0018*/ 	.byte	0x04, 0x17
        /*001a*/ 	.short	(.L_11 - .L_10)
.L_10:
        /*001c*/ 	.word	0x00000000
        /*0020*/ 	.short	0x0002
        /*0022*/ 	.short	0x0010
        /*0024*/ 	.byte	0x00, 0xf5, 0x21, 0x00


	//----- nvinfo : EIATTR_KPARAM_INFO
	.align		4
.L_11:
        /*0028*/ 	.byte	0x04, 0x17
        /*002a*/ 	.short	(.L_13 - .L_12)
.L_12:
        /*002c*/ 	.word	0x00000000
        /*0030*/ 	.short	0x0001
        /*0032*/ 	.short	0x0008
        /*0034*/ 	.byte	0x00, 0xf5, 0x21, 0x00


	//----- nvinfo : EIATTR_KPARAM_INFO
	.align		4
.L_13:
        /*0038*/ 	.byte	0x04, 0x17
        /*003a*/ 	.short	(.L_15 - .L_14)
.L_14:
        /*003c*/ 	.word	0x00000000
        /*0040*/ 	.short	0x0000
        /*0042*/ 	.short	0x0000
        /*0044*/ 	.byte	0x00, 0xf5, 0x21, 0x00


	//----- nvinfo : EIATTR_SPARSE_MMA_MASK
	.align		4
.L_15:
        /*0048*/ 	.byte	0x03, 0x50
        /*004a*/ 	.short	0x0000


	//----- nvinfo : EIATTR_MAXREG_COUNT
	.align		4
        /*004c*/ 	.byte	0x03, 0x1b
        /*004e*/ 	.short	0x00ff


	//----- nvinfo : EIATTR_MERCURY_ISA_VERSION
	.align		4
        /*0050*/ 	.byte	0x03, 0x5f
        /*0052*/ 	.short	0x0101


	//----- nvinfo : EIATTR_VRC_CTA_INIT_COUNT
	.align		4
        /*0054*/ 	.byte	0x02, 0x4a
	.zero		1
	.zero		1


	//----- nvinfo : EIATTR_EXIT_INSTR_OFFSETS
	.align		4
        /*0058*/ 	.byte	0x04, 0x1c
        /*005a*/ 	.short	(.L_17 - .L_16)


	//   ....[0]....
.L_16:
        /*005c*/ 	.word	0x00000070


	//   ....[1]....
        /*0060*/ 	.word	0x00000120


	//----- nvinfo : EIATTR_CBANK_PARAM_SIZE
	.align		4
.L_17:
        /*0064*/ 	.byte	0x03, 0x19
        /*0066*/ 	.short	0x001c


	//----- nvinfo : EIATTR_PARAM_CBANK
	.align		4
        /*0068*/ 	.byte	0x04, 0x0a
        /*006a*/ 	.short	(.L_19 - .L_18)
	.align		4
.L_18:
        /*006c*/ 	.word	index@(.nv.constant0._Z17computeDotProductPKfS0_Pfi)
        /*0070*/ 	.short	0x0380
        /*0072*/ 	.short	0x001c


	//----- nvinfo : EIATTR_SW_WAR
	.align		4
.L_19:
        /*0074*/ 	.byte	0x04, 0x36
        /*0076*/ 	.short	(.L_21 - .L_20)
.L_20:
        /*0078*/ 	.word	0x00000008
.L_21:


//--------------------- .nv.callgraph             --------------------------
	.section	.nv.callgraph,"",@"SHT_CUDA_CALLGRAPH"
	.align	4
	.sectionentsize	8
	.align		4
        /*0000*/ 	.word	0x00000000
	.align		4
        /*0004*/ 	.word	0xffffffff
	.align		4
        /*0008*/ 	.word	0x00000000
	.align		4
        /*000c*/ 	.word	0xfffffffe
	.align		4
        /*0010*/ 	.word	0x00000000
	.align		4
        /*0014*/ 	.word	0xfffffffd
	.align		4
        /*0018*/ 	.word	0x00000000
	.align		4
        /*001c*/ 	.word	0xfffffffc


//--------------------- .text._Z17computeDotProductPKfS0_Pfi --------------------------
	.section	.text._Z17computeDotProductPKfS0_Pfi,"ax",@progbits
	.align	128
        .global         _Z17computeDotProductPKfS0_Pfi
        .type           _Z17computeDotProductPKfS0_Pfi,@function
        .size           _Z17computeDotProductPKfS0_Pfi,(.L_x_1 - _Z17computeDotProductPKfS0_Pfi)
        .other          _Z17computeDotProductPKfS0_Pfi,@"STO_CUDA_ENTRY STV_DEFAULT"
_Z17computeDotProductPKfS0_Pfi:
.text._Z17computeDotProductPKfS0_Pfi:
[----:B------:R-:W-:Y:S01]  /*0000*/  LDC R1, c[0x0][0x37c] ;  /* 0x0000df00ff017b82 */ /* 0x000fe20000000800 */
[----:B------:R-:W0:Y:S01]  /*0010*/  S2R R7, SR_CTAID.X ;  /* 0x0000000000077919 */ /* 0x000e220000002500 */
[----:B------:R-:W0:Y:S01]  /*0020*/  LDCU UR4, c[0x0][0x360] ;  /* 0x00006c00ff0477ac */ /* 0x000e220008000800 */
[----:B------:R-:W0:Y:S01]  /*0030*/  S2R R0, SR_TID.X ;  /* 0x0000000000007919 */ /* 0x000e220000002100 */
[----:B------:R-:W1:Y:S01]  /*0040*/  LDCU UR5, c[0x0][0x398] ;  /* 0x00007300ff0577ac */ /* 0x000e620008000800 */
[----:B0-----:R-:W-:-:S05]  /*0050*/  IMAD R7, R7, UR4, R0 ;  /* 0x0000000407077c24 */ /* 0x001fca000f8e0200 */
[----:B-1----:R-:W-:-:S13]  /*0060*/  ISETP.GE.AND P0, PT, R7, UR5, PT ;  /* 0x0000000507007c0c */ /* 0x002fda000bf06270 */
[----:B------:R-:W-:Y:S05]  /*0070*/  @P0 EXIT ;  /* 0x000000000000094d */ /* 0x000fea0003800000 */
[----:B------:R-:W0:Y:S01]  /*0080*/  LDC.64 R2, c[0x0][0x380] ;  /* 0x0000e000ff027b82 */ /* 0x000e220000000a00 */
[----:B------:R-:W1:Y:S07]  /*0090*/  LDCU.64 UR4, c[0x0][0x358] ;  /* 0x00006b00ff0477ac */ /* 0x000e6e0008000a00 */
[----:B------:R-:W2:Y:S01]  /*00a0*/  LDC.64 R4, c[0x0][0x388] ;  /* 0x0000e200ff047b82 */ /* 0x000ea20000000a00 */
[----:B0-----:R-:W-:-:S06]  /*00b0*/  IMAD.WIDE R2, R7, 0x4, R2 ;  /* 0x0000000407027825 */ /* 0x001fcc00078e0202 */
[----:B-1----:R-:W3:Y:S01]  /*00c0*/  LDG.E R2, desc[UR4][R2.64] ;  /* 0x0000000402027981 */ /* 0x002ee2000c1e1900 */
[----:B--2---:R-:W-:-:S06]  /*00d0*/  IMAD.WIDE R4, R7, 0x4, R4 ;  /* 0x0000000407047825 */ /* 0x004fcc00078e0204 */
[----:B------:R-:W3:Y:S01]  /*00e0*/  LDG.E R5, desc[UR4][R4.64] ;  /* 0x0000000404057981 */ /* 0x000ee2000c1e1900 */
[----:B------:R-:W0:Y:S01]  /*00f0*/  LDC.64 R6, c[0x0][0x390] ;  /* 0x0000e400ff067b82 */ /* 0x000e220000000a00 */
[----:B---3--:R-:W-:-:S05]  /*0100*/  FMUL R9, R2, R5 ;  /* 0x0000000502097220 */ /* 0x008fca0000400000 */
[----:B0-----:R-:W-:Y:S01]  /*0110*/  REDG.E.ADD.F32.FTZ.RN.STRONG.GPU desc[UR4][R6.64], R9 ;  /* 0x00000009060079a6 */ /* 0x001fe2000c12f304 */
[----:B------:R-:W-:Y:S05]  /*0120*/  EXIT ;  /* 0x000000000000794d */ /* 0x000fea0003800000 */
.L_x_0:
[----:B------:R-:W-:-:S00]  /*0130*/  BRA `(.L_x_0) ;  /* 0xfffffffc00fc7947 */ /* 0x000fc0000383ffff */
[----:B------:R-:W-:-:S00]  /*0140*/  NOP ;  /* 0x0000000000007918 */ /* 0x000fc00000000000 */
        /* <DEDUP_REMOVED lines=11> */
.L_x_1:


//--------------------- .nv.shared.reserved.0     --------------------------
	.section	.nv.shared.reserved.0,"aw",@nobits
	.weak		__nv_reservedSMEM_offset_0_alias
	.size		__nv_reservedSMEM_offset_0_alias, 0, 64
	.other		__nv_reservedSMEM_offset_0_alias,@"STO_CUDA_RESERVED_SHARED STV_DEFAULT"
__nv_reservedSMEM_offset_0_alias:
	.zero		0
	.zero		64


//--------------------- .nv.constant0._Z17computeDotProductPKfS0_Pfi --------------------------
	.section	.nv.constant0._Z17computeDotProductPKfS0_Pfi,"a",@progbits
	.sectionflags	@""
	.align	4
.nv.constant0._Z17computeDotProductPKfS0_Pfi:
	.zero		924


//--------------------- SYMBOLS --------------------------

	.type		.nv.reservedSmem.offset0,@object
	.size		.nv.reservedSmem.offset0,0x4
